//
// Generated by NVIDIA NVVM Compiler
//
// Compiler Build ID: CL-36424714
// Cuda compilation tools, release 13.0, V13.0.88
// Based on NVVM 20.0.0
//

.version 9.0
.target sm_100
.address_size 64

	// .globl	_Z17layer_norm_kernelPdS_S_S_ii
// _ZZ17layer_norm_kernelPdS_S_S_iiE10batch_mean has been demoted
// _ZZ17layer_norm_kernelPdS_S_S_iiE9batch_var has been demoted
// _ZZ17layer_norm_kernelPdS_S_S_iiE4temp has been demoted

.visible .entry _Z17layer_norm_kernelPdS_S_S_ii(
	.param .u64 .ptr .align 1 _Z17layer_norm_kernelPdS_S_S_ii_param_0,
	.param .u64 .ptr .align 1 _Z17layer_norm_kernelPdS_S_S_ii_param_1,
	.param .u64 .ptr .align 1 _Z17layer_norm_kernelPdS_S_S_ii_param_2,
	.param .u64 .ptr .align 1 _Z17layer_norm_kernelPdS_S_S_ii_param_3,
	.param .u32 _Z17layer_norm_kernelPdS_S_S_ii_param_4,
	.param .u32 _Z17layer_norm_kernelPdS_S_S_ii_param_5
)
{
	.reg .pred 	%p<14>;
	.reg .b32 	%r<29>;
	.reg .b64 	%rd<19>;
	.reg .b64 	%fd<41>;
	// demoted variable
	.shared .align 8 .f64 _ZZ17layer_norm_kernelPdS_S_S_iiE10batch_mean;
	// demoted variable
	.shared .align 8 .f64 _ZZ17layer_norm_kernelPdS_S_S_iiE9batch_var;
	// demoted variable
	.shared .align 8 .b8 _ZZ17layer_norm_kernelPdS_S_S_iiE4temp[2048];
	ld.param.u64 	%rd5, [_Z17layer_norm_kernelPdS_S_S_ii_param_0];
	ld.param.u64 	%rd2, [_Z17layer_norm_kernelPdS_S_S_ii_param_1];
	ld.param.u64 	%rd3, [_Z17layer_norm_kernelPdS_S_S_ii_param_2];
	ld.param.u64 	%rd4, [_Z17layer_norm_kernelPdS_S_S_ii_param_3];
	ld.param.u32 	%r14, [_Z17layer_norm_kernelPdS_S_S_ii_param_5];
	cvta.to.global.u64 	%rd1, %rd5;
	mov.u32 	%r15, %ctaid.x;
	mov.u32 	%r1, %tid.x;
	mul.lo.s32 	%r2, %r14, %r15;
	setp.ge.s32 	%p1, %r1, %r14;
	mov.f64 	%fd38, 0d0000000000000000;
	@%p1 bra 	$L__BB0_3;
	mov.f64 	%fd38, 0d0000000000000000;
	mov.u32 	%r3, %ntid.x;
	mov.u32 	%r25, %r1;
$L__BB0_2:
	add.s32 	%r16, %r25, %r2;
	mul.wide.s32 	%rd6, %r16, 8;
	add.s64 	%rd7, %rd1, %rd6;
	ld.global.f64 	%fd10, [%rd7];
	add.f64 	%fd38, %fd38, %fd10;
	add.s32 	%r25, %r25, %r3;
	setp.lt.s32 	%p2, %r25, %r14;
	@%p2 bra 	$L__BB0_2;
$L__BB0_3:
	shl.b32 	%r17, %r1, 3;
	mov.u32 	%r18, _ZZ17layer_norm_kernelPdS_S_S_iiE4temp;
	add.s32 	%r6, %r18, %r17;
	st.shared.f64 	[%r6], %fd38;
	bar.sync 	0;
	mov.u32 	%r28, %ntid.x;
	setp.lt.u32 	%p3, %r28, 2;
	@%p3 bra 	$L__BB0_8;
	mov.u32 	%r26, %r28;
$L__BB0_5:
	shr.u32 	%r9, %r26, 1;
	setp.ge.u32 	%p4, %r1, %r9;
	@%p4 bra 	$L__BB0_7;
	shl.b32 	%r19, %r9, 3;
	add.s32 	%r20, %r6, %r19;
	ld.shared.f64 	%fd11, [%r20];
	ld.shared.f64 	%fd12, [%r6];
	add.f64 	%fd13, %fd11, %fd12;
	st.shared.f64 	[%r6], %fd13;
$L__BB0_7:
	bar.sync 	0;
	setp.gt.u32 	%p5, %r26, 3;
	mov.u32 	%r26, %r9;
	@%p5 bra 	$L__BB0_5;
$L__BB0_8:
	setp.ne.s32 	%p6, %r1, 0;
	@%p6 bra 	$L__BB0_10;
	ld.shared.f64 	%fd14, [_ZZ17layer_norm_kernelPdS_S_S_iiE4temp];
	cvt.rn.f64.s32 	%fd15, %r14;
	div.rn.f64 	%fd16, %fd14, %fd15;
	st.shared.f64 	[_ZZ17layer_norm_kernelPdS_S_S_iiE10batch_mean], %fd16;
$L__BB0_10:
	setp.ge.s32 	%p7, %r1, %r14;
	bar.sync 	0;
	mov.f64 	%fd40, 0d0000000000000000;
	@%p7 bra 	$L__BB0_13;
	mov.f64 	%fd40, 0d0000000000000000;
	ld.shared.f64 	%fd4, [_ZZ17layer_norm_kernelPdS_S_S_iiE10batch_mean];
	mov.u32 	%r27, %r1;
$L__BB0_12:
	add.s32 	%r21, %r27, %r2;
	mul.wide.s32 	%rd8, %r21, 8;
	add.s64 	%rd9, %rd1, %rd8;
	ld.global.f64 	%fd19, [%rd9];
	sub.f64 	%fd20, %fd19, %fd4;
	fma.rn.f64 	%fd40, %fd20, %fd20, %fd40;
	add.s32 	%r27, %r27, %r28;
	setp.lt.s32 	%p8, %r27, %r14;
	@%p8 bra 	$L__BB0_12;
$L__BB0_13:
	setp.lt.u32 	%p9, %r28, 2;
	st.shared.f64 	[%r6], %fd40;
	bar.sync 	0;
	@%p9 bra 	$L__BB0_17;
$L__BB0_14:
	shr.u32 	%r13, %r28, 1;
	setp.ge.u32 	%p10, %r1, %r13;
	@%p10 bra 	$L__BB0_16;
	shl.b32 	%r22, %r13, 3;
	add.s32 	%r23, %r6, %r22;
	ld.shared.f64 	%fd21, [%r23];
	ld.shared.f64 	%fd22, [%r6];
	add.f64 	%fd23, %fd21, %fd22;
	st.shared.f64 	[%r6], %fd23;
$L__BB0_16:
	bar.sync 	0;
	setp.gt.u32 	%p11, %r28, 3;
	mov.u32 	%r28, %r13;
	@%p11 bra 	$L__BB0_14;
$L__BB0_17:
	setp.ne.s32 	%p12, %r1, 0;
	@%p12 bra 	$L__BB0_19;
	ld.shared.f64 	%fd24, [_ZZ17layer_norm_kernelPdS_S_S_iiE4temp];
	cvt.rn.f64.s32 	%fd25, %r14;
	div.rn.f64 	%fd26, %fd24, %fd25;
	add.f64 	%fd27, %fd26, 0d3EE4F8B588E368F1;
	sqrt.rn.f64 	%fd28, %fd27;
	st.shared.f64 	[_ZZ17layer_norm_kernelPdS_S_S_iiE9batch_var], %fd28;
$L__BB0_19:
	setp.ge.s32 	%p13, %r1, %r14;
	bar.sync 	0;
	@%p13 bra 	$L__BB0_21;
	add.s32 	%r24, %r2, %r1;
	mul.wide.s32 	%rd10, %r24, 8;
	add.s64 	%rd11, %rd1, %rd10;
	ld.global.f64 	%fd29, [%rd11];
	ld.shared.f64 	%fd30, [_ZZ17layer_norm_kernelPdS_S_S_iiE10batch_mean];
	sub.f64 	%fd31, %fd29, %fd30;
	ld.shared.f64 	%fd32, [_ZZ17layer_norm_kernelPdS_S_S_iiE9batch_var];
	div.rn.f64 	%fd33, %fd31, %fd32;
	cvta.to.global.u64 	%rd12, %rd3;
	mul.wide.u32 	%rd13, %r1, 8;
	add.s64 	%rd14, %rd12, %rd13;
	ld.global.f64 	%fd34, [%rd14];
	cvta.to.global.u64 	%rd15, %rd4;
	add.s64 	%rd16, %rd15, %rd13;
	ld.global.f64 	%fd35, [%rd16];
	fma.rn.f64 	%fd36, %fd34, %fd33, %fd35;
	cvta.to.global.u64 	%rd17, %rd2;
	add.s64 	%rd18, %rd17, %rd10;
	st.global.f64 	[%rd18], %fd36;
$L__BB0_21:
	ret;

}


// ===== COMPILED SASS (sm_100) =====

	.target	sm_100

	.elftype	@"ET_EXEC"


//--------------------- .note.nv.tkinfo           --------------------------
	.section	.note.nv.tkinfo,"",@"SHT_NOTE"
	.sectionflags	@"SHF_NOTE_NV_TKINFO"
	.tkinfo
        /*0018*/ 	.word	0x00000002
        /*0030*/ 	.string	""
        /*0030*/ 	.string	"ptxas"
        /*0030*/ 	.string	"Cuda compilation tools, release 13.0, V13.0.88"
        /*0030*/ 	.string	"Build cuda_13.0.r13.0/compiler.36424714_0"
        /*0030*/ 	.string	"-arch sm_100 -m 64 "



//--------------------- .note.nv.cuinfo           --------------------------
	.section	.note.nv.cuinfo,"",@"SHT_NOTE"
	.sectionflags	@"SHF_NOTE_NV_CUINFO"
        /*0018*/ 	.short	0x0002
        /*001a*/ 	.short	0x0064
        /*001c*/ 	.short	0x0082
	.zero		2


//--------------------- .nv.info                  --------------------------
	.section	.nv.info,"",@"SHT_CUDA_INFO"
	.align	4


	//----- nvinfo : EIATTR_REGCOUNT
	.align		4
        /*0000*/ 	.byte	0x04, 0x2f
        /*0002*/ 	.short	(.L_1 - .L_0)
	.align		4
.L_0:
        /*0004*/ 	.word	index@(_Z17layer_norm_kernelPdS_S_S_ii)
        /*0008*/ 	.word	0x0000001b


	//----- nvinfo : EIATTR_FRAME_SIZE
	.align		4
.L_1:
        /*000c*/ 	.byte	0x04, 0x11
        /*000e*/ 	.short	(.L_3 - .L_2)
	.align		4
.L_2:
        /*0010*/ 	.word	index@($__internal_1_$__cuda_sm20_dsqrt_rn_f64_mediumpath_v1)
        /*0014*/ 	.word	0x00000000


	//----- nvinfo : EIATTR_FRAME_SIZE
	.align		4
.L_3:
        /*0018*/ 	.byte	0x04, 0x11
        /*001a*/ 	.short	(.L_5 - .L_4)
	.align		4
.L_4:
        /*001c*/ 	.word	index@($__internal_0_$__cuda_sm20_div_rn_f64_full)
        /*0020*/ 	.word	0x00000000


	//----- nvinfo : EIATTR_FRAME_SIZE
	.align		4
.L_5:
        /*0024*/ 	.byte	0x04, 0x11
        /*0026*/ 	.short	(.L_7 - .L_6)
	.align		4
.L_6:
        /*0028*/ 	.word	index@(_Z17layer_norm_kernelPdS_S_S_ii)
        /*002c*/ 	.word	0x00000000


	//----- nvinfo : EIATTR_MIN_STACK_SIZE
	.align		4
.L_7:
        /*0030*/ 	.byte	0x04, 0x12
        /*0032*/ 	.short	(.L_9 - .L_8)
	.align		4
.L_8:
        /*0034*/ 	.word	index@(_Z17layer_norm_kernelPdS_S_S_ii)
        /*0038*/ 	.word	0x00000000
.L_9:


//--------------------- .nv.compat                --------------------------
	.section	.nv.compat,"",@"SHT_CUDA_COMPAT_INFO"
	.align	4
        /*0000*/ 	.byte	0x02, 0x09, 0x00, 0x00, 0x02, 0x02, 0x01, 0x00, 0x02, 0x05, 0x05, 0x00, 0x03, 0x07, 0x01, 0x01
        /*0010*/ 	.byte	0x02, 0x03, 0x00, 0x00, 0x02, 0x06, 0x01, 0x00, 0x04, 0x0b, 0x08, 0x00, 0x01, 0x00, 0x00, 0x00
        /*0020*/ 	.byte	0x00, 0x00, 0x00, 0x00


//--------------------- .nv.info._Z17layer_norm_kernelPdS_S_S_ii --------------------------
	.section	.nv.info._Z17layer_norm_kernelPdS_S_S_ii,"",@"SHT_CUDA_INFO"
	.sectionflags	@""
	.align	4


	//----- nvinfo : EIATTR_CUDA_API_VERSION
	.align		4
        /*0000*/ 	.byte	0x04, 0x37
        /*0002*/ 	.short	(.L_11 - .L_10)
.L_10:
        /*0004*/ 	.word	0x00000082


	//----- nvinfo : EIATTR_KPARAM_INFO
	.align		4
.L_11:
        /*0008*/ 	.byte	0x04, 0x17
        /*000a*/ 	.short	(.L_13 - .L_12)
.L_12:
        /*000c*/ 	.word	0x00000000
        /*0010*/ 	.short	0x0005
        /*0012*/ 	.short	0x0024
        /*0014*/ 	.byte	0x00, 0xf0, 0x11, 0x00


	//----- nvinfo : EIATTR_KPARAM_INFO
	.align		4
.L_13:
        /*0018*/ 	.byte	0x04, 0x17
        /*001a*/ 	.short	(.L_15 - .L_14)
.L_14:
        /*001c*/ 	.word	0x00000000
        /*0020*/ 	.short	0x0004
        /*0022*/ 	.short	0x0020
        /*0024*/ 	.byte	0x00, 0xf0, 0x11, 0x00


	//----- nvinfo : EIATTR_KPARAM_INFO
	.align		4
.L_15:
        /*0028*/ 	.byte	0x04, 0x17
        /*002a*/ 	.short	(.L_17 - .L_16)
.L_16:
        /*002c*/ 	.word	0x00000000
        /*0030*/ 	.short	0x0003
        /*0032*/ 	.short	0x0018
        /*0034*/ 	.byte	0x00, 0xf5, 0x21, 0x00


	//----- nvinfo : EIATTR_KPARAM_INFO
	.align		4
.L_17:
        /*0038*/ 	.byte	0x04, 0x17
        /*003a*/ 	.short	(.L_19 - .L_18)
.L_18:
        /*003c*/ 	.word	0x00000000
        /*0040*/ 	.short	0x0002
        /*0042*/ 	.short	0x0010
        /*0044*/ 	.byte	0x00, 0xf5, 0x21, 0x00


	//----- nvinfo : EIATTR_KPARAM_INFO
	.align		4
.L_19:
        /*0048*/ 	.byte	0x04, 0x17
        /*004a*/ 	.short	(.L_21 - .L_20)
.L_20:
        /*004c*/ 	.word	0x00000000
        /*0050*/ 	.short	0x0001
        /*0052*/ 	.short	0x0008
        /*0054*/ 	.byte	0x00, 0xf5, 0x21, 0x00


	//----- nvinfo : EIATTR_KPARAM_INFO
	.align		4
.L_21:
        /*0058*/ 	.byte	0x04, 0x17
        /*005a*/ 	.short	(.L_23 - .L_22)
.L_22:
        /*005c*/ 	.word	0x00000000
        /*0060*/ 	.short	0x0000
        /*0062*/ 	.short	0x0000
        /*0064*/ 	.byte	0x00, 0xf5, 0x21, 0x00


	//----- nvinfo : EIATTR_SPARSE_MMA_MASK
	.align		4
.L_23:
        /*0068*/ 	.byte	0x03, 0x50
        /*006a*/ 	.short	0x0000


	//----- nvinfo : EIATTR_MAXREG_COUNT
	.align		4
        /*006c*/ 	.byte	0x03, 0x1b
        /*006e*/ 	.short	0x00ff


	//----- nvinfo : EIATTR_NUM_BARRIERS
	.align		4
        /*0070*/ 	.byte	0x02, 0x4c
        /*0072*/ 	.byte	0x01
	.zero		1


	//----- nvinfo : EIATTR_MERCURY_ISA_VERSION
	.align		4
        /*0074*/ 	.byte	0x03, 0x5f
        /*0076*/ 	.short	0x0101


	//----- nvinfo : EIATTR_VRC_CTA_INIT_COUNT
	.align		4
        /*0078*/ 	.byte	0x02, 0x4a
	.zero		1
	.zero		1


	//----- nvinfo : EIATTR_EXIT_INSTR_OFFSETS
	.align		4
        /*007c*/ 	.byte	0x04, 0x1c
        /*007e*/ 	.short	(.L_25 - .L_24)


	//   ....[0]....
.L_24:
        /*0080*/ 	.word	0x00000af0


	//   ....[1]....
        /*0084*/ 	.word	0x00000d90


	//----- nvinfo : EIATTR_CRS_STACK_SIZE
	.align		4
.L_25:
        /*0088*/ 	.byte	0x04, 0x1e
        /*008a*/ 	.short	(.L_27 - .L_26)
.L_26:
        /*008c*/ 	.word	0x00000000


	//----- nvinfo : EIATTR_CBANK_PARAM_SIZE
	.align		4
.L_27:
        /*0090*/ 	.byte	0x03, 0x19
        /*0092*/ 	.short	0x0028


	//----- nvinfo : EIATTR_PARAM_CBANK
	.align		4
        /*0094*/ 	.byte	0x04, 0x0a
        /*0096*/ 	.short	(.L_29 - .L_28)
	.align		4
.L_28:
        /*0098*/ 	.word	index@(.nv.constant0._Z17layer_norm_kernelPdS_S_S_ii)
        /*009c*/ 	.short	0x0380
        /*009e*/ 	.short	0x0028


	//----- nvinfo : EIATTR_SW_WAR
	.align		4
.L_29:
        /*00a0*/ 	.byte	0x04, 0x36
        /*00a2*/ 	.short	(.L_31 - .L_30)
.L_30:
        /*00a4*/ 	.word	0x00000008
.L_31:


//--------------------- .nv.callgraph             --------------------------
	.section	.nv.callgraph,"",@"SHT_CUDA_CALLGRAPH"
	.align	4
	.sectionentsize	8
	.align		4
        /*0000*/ 	.word	0x00000000
	.align		4
        /*0004*/ 	.word	0xffffffff
	.align		4
        /*0008*/ 	.word	0x00000000
	.align		4
        /*000c*/ 	.word	0xfffffffe
	.align		4
        /*0010*/ 	.word	0x00000000
	.align		4
        /*0014*/ 	.word	0xfffffffd
	.align		4
        /*0018*/ 	.word	0x00000000
	.align		4
        /*001c*/ 	.word	0xfffffffc


//--------------------- .text._Z17layer_norm_kernelPdS_S_S_ii --------------------------
	.section	.text._Z17layer_norm_kernelPdS_S_S_ii,"ax",@progbits
	.align	128
        .global         _Z17layer_norm_kernelPdS_S_S_ii
        .type           _Z17layer_norm_kernelPdS_S_S_ii,@function
        .size           _Z17layer_norm_kernelPdS_S_S_ii,(.L_x_31 - _Z17layer_norm_kernelPdS_S_S_ii)
        .other          _Z17layer_norm_kernelPdS_S_S_ii,@"STO_CUDA_ENTRY STV_DEFAULT"
_Z17layer_norm_kernelPdS_S_S_ii:
.text._Z17layer_norm_kernelPdS_S_S_ii:
[----:B------:R-:W-:Y:S01]  /*0000*/  LDC R1, c[0x0][0x37c] ;  /* 0x0000df00ff017b82 */ /* 0x000fe20000000800 */
[----:B------:R-:W0:Y:S07]  /*0010*/  S2R R0, SR_TID.X ;  /* 0x0000000000007919 */ /* 0x000e2e0000002100 */
[----:B------:R-:W0:Y:S01]  /*0020*/  LDC R11, c[0x0][0x3a4] ;  /* 0x0000e900ff0b7b82 */ /* 0x000e220000000800 */
[----:B------:R-:W1:Y:S01]  /*0030*/  LDCU.64 UR6, c[0x0][0x358] ;  /* 0x00006b00ff0677ac */ /* 0x000e620008000a00 */
[----:B------:R-:W-:Y:S01]  /*0040*/  BSSY.RECONVERGENT B0, `(.L_x_0) ;  /* 0x0000010000007945 */ /* 0x000fe20003800200 */
[----:B------:R-:W-:-:S05]  /*0050*/  CS2R R2, SRZ ;  /* 0x0000000000027805 */ /* 0x000fca000001ff00 */
[----:B------:R-:W2:Y:S01]  /*0060*/  S2UR UR8, SR_CTAID.X ;  /* 0x00000000000879c3 */ /* 0x000ea20000002500 */
[----:B0-----:R-:W-:-:S13]  /*0070*/  ISETP.GE.AND P0, PT, R0, R11, PT ;  /* 0x0000000b0000720c */ /* 0x001fda0003f06270 */
[----:B-12---:R-:W-:Y:S05]  /*0080*/  @P0 BRA `(.L_x_1) ;  /* 0x00000000002c0947 */ /* 0x006fea0003800000 */
[----:B------:R-:W0:Y:S01]  /*0090*/  LDC R9, c[0x0][0x360] ;  /* 0x0000d800ff097b82 */ /* 0x000e220000000800 */
[----:B------:R-:W-:Y:S01]  /*00a0*/  IMAD.MOV.U32 R8, RZ, RZ, R0 ;  /* 0x000000ffff087224 */ /* 0x000fe200078e0000 */
[----:B------:R-:W-:-:S06]  /*00b0*/  CS2R R2, SRZ ;  /* 0x0000000000027805 */ /* 0x000fcc000001ff00 */
[----:B------:R-:W1:Y:S02]  /*00c0*/  LDC.64 R6, c[0x0][0x380] ;  /* 0x0000e000ff067b82 */ /* 0x000e640000000a00 */
.L_x_2:
[----:B------:R-:W-:-:S04]  /*00d0*/  IMAD R5, R11, UR8, R8 ;  /* 0x000000080b057c24 */ /* 0x000fc8000f8e0208 */
[----:B-1----:R-:W-:-:S06]  /*00e0*/  IMAD.WIDE R4, R5, 0x8, R6 ;  /* 0x0000000805047825 */ /* 0x002fcc00078e0206 */
[----:B------:R-:W2:Y:S01]  /*00f0*/  LDG.E.64 R4, desc[UR6][R4.64] ;  /* 0x0000000604047981 */ /* 0x000ea2000c1e1b00 */
[----:B0-----:R-:W-:-:S05]  /*0100*/  IMAD.IADD R8, R9, 0x1, R8 ;  /* 0x0000000109087824 */ /* 0x001fca00078e0208 */
[----:B------:R-:W-:Y:S01]  /*0110*/  ISETP.GE.AND P0, PT, R8, R11, PT ;  /* 0x0000000b0800720c */ /* 0x000fe20003f06270 */
[----:B--2---:R-:W-:-:S12]  /*0120*/  DADD R2, R4, R2 ;  /* 0x0000000004027229 */ /* 0x004fd80000000002 */
[----:B------:R-:W-:Y:S05]  /*0130*/  @!P0 BRA `(.L_x_2) ;  /* 0xfffffffc00e48947 */ /* 0x000fea000383ffff */
.L_x_1:
[----:B------:R-:W-:Y:S05]  /*0140*/  BSYNC.RECONVERGENT B0 ;  /* 0x0000000000007941 */ /* 0x000fea0003800200 */
.L_x_0:
[----:B------:R-:W0:Y:S01]  /*0150*/  S2UR UR5, SR_CgaCtaId ;  /* 0x00000000000579c3 */ /* 0x000e220000008800 */
[----:B------:R-:W-:Y:S01]  /*0160*/  UMOV UR4, 0x400 ;  /* 0x0000040000047882 */ /* 0x000fe20000000000 */
[----:B------:R-:W1:Y:S01]  /*0170*/  LDCU UR9, c[0x0][0x360] ;  /* 0x00006c00ff0977ac */ /* 0x000e620008000800 */
[----:B------:R-:W-:Y:S01]  /*0180*/  ISETP.NE.AND P1, PT, R0, RZ, PT ;  /* 0x000000ff0000720c */ /* 0x000fe20003f25270 */
[----:B------:R-:W-:Y:S02]  /*0190*/  UIADD3 UR4, UPT, UPT, UR4, 0x10, URZ ;  /* 0x0000001004047890 */ /* 0x000fe4000fffe0ff */
[----:B-1----:R-:W-:Y:S02]  /*01a0*/  UISETP.GE.U32.AND UP0, UPT, UR9, 0x2, UPT ;  /* 0x000000020900788c */ /* 0x002fe4000bf06070 */
[----:B------:R-:W-:Y:S01]  /*01b0*/  IMAD.U32 R16, RZ, RZ, UR9 ;  /* 0x00000009ff107e24 */ /* 0x000fe2000f8e00ff */
[----:B0-----:R-:W-:-:S06]  /*01c0*/  ULEA UR4, UR5, UR4, 0x18 ;  /* 0x0000000405047291 */ /* 0x001fcc000f8ec0ff */
[----:B------:R-:W-:-:S05]  /*01d0*/  LEA R19, R0, UR4, 0x3 ;  /* 0x0000000400137c11 */ /* 0x000fca000f8e18ff */
[----:B------:R0:W-:Y:S01]  /*01e0*/  STS.64 [R19], R2 ;  /* 0x0000000213007388 */ /* 0x0001e20000000a00 */
[----:B------:R-:W-:Y:S06]  /*01f0*/  BAR.SYNC.DEFER_BLOCKING 0x0 ;  /* 0x0000000000007b1d */ /* 0x000fec0000010000 */
[----:B------:R-:W-:Y:S05]  /*0200*/  BRA.U !UP0, `(.L_x_3) ;  /* 0x0000000108307547 */ /* 0x000fea000b800000 */
[----:B------:R-:W-:-:S07]  /*0210*/  IMAD.MOV.U32 R6, RZ, RZ, R16 ;  /* 0x000000ffff067224 */ /* 0x000fce00078e0010 */
.L_x_4:
[----:B------:R-:W-:-:S04]  /*0220*/  SHF.R.U32.HI R8, RZ, 0x1, R6 ;  /* 0x00000001ff087819 */ /* 0x000fc80000011606 */
[----:B------:R-:W-:-:S13]  /*0230*/  ISETP.GE.U32.AND P0, PT, R0, R8, PT ;  /* 0x000000080000720c */ /* 0x000fda0003f06070 */
[----:B------:R-:W-:Y:S01]  /*0240*/  @!P0 IMAD R7, R8, 0x8, R19 ;  /* 0x0000000808078824 */ /* 0x000fe200078e0213 */
[----:B------:R-:W-:Y:S04]  /*0250*/  @!P0 LDS.64 R4, [R19] ;  /* 0x0000000013048984 */ /* 0x000fe80000000a00 */
[----:B0-----:R-:W0:Y:S02]  /*0260*/  @!P0 LDS.64 R2, [R7] ;  /* 0x0000000007028984 */ /* 0x001e240000000a00 */
[----:B0-----:R-:W-:-:S07]  /*0270*/  @!P0 DADD R2, R2, R4 ;  /* 0x0000000002028229 */ /* 0x001fce0000000004 */
[----:B------:R1:W-:Y:S01]  /*0280*/  @!P0 STS.64 [R19], R2 ;  /* 0x0000000213008388 */ /* 0x0003e20000000a00 */
[----:B------:R-:W-:Y:S01]  /*0290*/  BAR.SYNC.DEFER_BLOCKING 0x0 ;  /* 0x0000000000007b1d */ /* 0x000fe20000010000 */
[----:B------:R-:W-:Y:S01]  /*02a0*/  ISETP.GT.U32.AND P0, PT, R6, 0x3, PT ;  /* 0x000000030600780c */ /* 0x000fe20003f04070 */
[----:B------:R-:W-:-:S12]  /*02b0*/  IMAD.MOV.U32 R6, RZ, RZ, R8 ;  /* 0x000000ffff067224 */ /* 0x000fd800078e0008 */
[----:B-1----:R-:W-:Y:S05]  /*02c0*/  @P0 BRA `(.L_x_4) ;  /* 0xfffffffc00d40947 */ /* 0x002fea000383ffff */
.L_x_3:
[----:B------:R-:W-:Y:S04]  /*02d0*/  BSSY.RECONVERGENT B0, `(.L_x_5) ;  /* 0x0000020000007945 */ /* 0x000fe80003800200 */
[----:B------:R-:W-:Y:S05]  /*02e0*/  @P1 BRA `(.L_x_6) ;  /* 0x0000000000781947 */ /* 0x000fea0003800000 */
[----:B------:R-:W1:Y:S01]  /*02f0*/  LDCU UR4, c[0x0][0x3a4] ;  /* 0x00007480ff0477ac */ /* 0x000e620008000800 */
[----:B------:R-:W2:Y:S01]  /*0300*/  S2UR UR5, SR_CgaCtaId ;  /* 0x00000000000579c3 */ /* 0x000ea20000008800 */
[----:B0-----:R-:W-:Y:S01]  /*0310*/  IMAD.MOV.U32 R2, RZ, RZ, 0x1 ;  /* 0x00000001ff027424 */ /* 0x001fe200078e00ff */
[----:B-1----:R-:W0:Y:S01]  /*0320*/  I2F.F64 R6, UR4 ;  /* 0x0000000400067d12 */ /* 0x002e220008201c00 */
[----:B------:R-:W-:Y:S02]  /*0330*/  UMOV UR4, 0x400 ;  /* 0x0000040000047882 */ /* 0x000fe40000000000 */
[----:B--2---:R-:W-:-:S05]  /*0340*/  ULEA UR4, UR5, UR4, 0x18 ;  /* 0x0000000405047291 */ /* 0x004fca000f8ec0ff */
[----:B0-----:R-:W0:Y:S04]  /*0350*/  MUFU.RCP64H R3, R7 ;  /* 0x0000000700037308 */ /* 0x001e280000001800 */
[----:B------:R-:W1:Y:S01]  /*0360*/  LDS.64 R4, [UR4+0x10] ;  /* 0x00001004ff047984 */ /* 0x000e620008000a00 */
[----:B0-----:R-:W-:-:S08]  /*0370*/  DFMA R8, -R6, R2, 1 ;  /* 0x3ff000000608742b */ /* 0x001fd00000000102 */
[----:B------:R-:W-:-:S08]  /*0380*/  DFMA R8, R8, R8, R8 ;  /* 0x000000080808722b */ /* 0x000fd00000000008 */
[----:B------:R-:W-:-:S08]  /*0390*/  DFMA R8, R2, R8, R2 ;  /* 0x000000080208722b */ /* 0x000fd00000000002 */
[----:B------:R-:W-:Y:S01]  /*03a0*/  DFMA R2, -R6, R8, 1 ;  /* 0x3ff000000602742b */ /* 0x000fe20000000108 */
[----:B-1----:R-:W-:-:S07]  /*03b0*/  FSETP.GEU.AND P1, PT, |R5|, 6.5827683646048100446e-37, PT ;  /* 0x036000000500780b */ /* 0x002fce0003f2e200 */
[----:B------:R-:W-:-:S08]  /*03c0*/  DFMA R2, R8, R2, R8 ;  /* 0x000000020802722b */ /* 0x000fd00000000008 */
[----:B------:R-:W-:-:S08]  /*03d0*/  DMUL R8, R4, R2 ;  /* 0x0000000204087228 */ /* 0x000fd00000000000 */
[----:B------:R-:W-:-:S08]  /*03e0*/  DFMA R10, -R6, R8, R4 ;  /* 0x00000008060a722b */ /* 0x000fd00000000104 */
[----:B------:R-:W-:-:S10]  /*03f0*/  DFMA R2, R2, R10, R8 ;  /* 0x0000000a0202722b */ /* 0x000fd40000000008 */
[----:B------:R-:W-:-:S05]  /*0400*/  FFMA R8, RZ, R7, R3 ;  /* 0x00000007ff087223 */ /* 0x000fca0000000003 */
[----:B------:R-:W-:-:S13]  /*0410*/  FSETP.GT.AND P0, PT, |R8|, 1.469367938527859385e-39, PT ;  /* 0x001000000800780b */ /* 0x000fda0003f04200 */
[----:B------:R-:W-:Y:S05]  /*0420*/  @P0 BRA P1, `(.L_x_7) ;  /* 0x0000000000180947 */ /* 0x000fea0000800000 */
[----:B------:R-:W-:Y:S01]  /*0430*/  IMAD.MOV.U32 R8, RZ, RZ, R4 ;  /* 0x000000ffff087224 */ /* 0x000fe200078e0004 */
[----:B------:R-:W-:Y:S01]  /*0440*/  MOV R20, 0x490 ;  /* 0x0000049000147802 */ /* 0x000fe20000000f00 */
[----:B------:R-:W-:Y:S02]  /*0450*/  IMAD.MOV.U32 R9, RZ, RZ, R5 ;  /* 0x000000ffff097224 */ /* 0x000fe400078e0005 */
[----:B------:R-:W-:Y:S02]  /*0460*/  IMAD.MOV.U32 R4, RZ, RZ, R6 ;  /* 0x000000ffff047224 */ /* 0x000fe400078e0006 */
[----:B------:R-:W-:-:S07]  /*0470*/  IMAD.MOV.U32 R5, RZ, RZ, R7 ;  /* 0x000000ffff057224 */ /* 0x000fce00078e0007 */
[----:B------:R-:W-:Y:S05]  /*0480*/  CALL.REL.NOINC `($__internal_0_$__cuda_sm20_div_rn_f64_full) ;  /* 0x0000000800447944 */ /* 0x000fea0003c00000 */
.L_x_7:
[----:B------:R-:W0:Y:S01]  /*0490*/  S2UR UR5, SR_CgaCtaId ;  /* 0x00000000000579c3 */ /* 0x000e220000008800 */
[----:B------:R-:W-:Y:S02]  /*04a0*/  UMOV UR4, 0x400 ;  /* 0x0000040000047882 */ /* 0x000fe40000000000 */
[----:B0-----:R-:W-:-:S09]  /*04b0*/  ULEA UR4, UR5, UR4, 0x18 ;  /* 0x0000000405047291 */ /* 0x001fd2000f8ec0ff */
[----:B------:R1:W-:Y:S03]  /*04c0*/  STS.64 [UR4], R2 ;  /* 0x00000002ff007988 */ /* 0x0003e60008000a04 */
.L_x_6:
[----:B------:R-:W-:Y:S05]  /*04d0*/  BSYNC.RECONVERGENT B0 ;  /* 0x0000000000007941 */ /* 0x000fea0003800200 */
.L_x_5:
[----:B------:R-:W2:Y:S01]  /*04e0*/  LDC R12, c[0x0][0x3a4] ;  /* 0x0000e900ff0c7b82 */ /* 0x000ea20000000800 */
[----:B------:R-:W-:Y:S01]  /*04f0*/  BSSY.RECONVERGENT B0, `(.L_x_8) ;  /* 0x0000014000007945 */ /* 0x000fe20003800200 */
[----:B01----:R-:W-:-:S06]  /*0500*/  CS2R R2, SRZ ;  /* 0x0000000000027805 */ /* 0x003fcc000001ff00 */
[----:B------:R-:W-:Y:S01]  /*0510*/  BAR.SYNC.DEFER_BLOCKING 0x0 ;  /* 0x0000000000007b1d */ /* 0x000fe20000010000 */
[----:B--2---:R-:W-:-:S13]  /*0520*/  ISETP.GE.AND P0, PT, R0, R12, PT ;  /* 0x0000000c0000720c */ /* 0x004fda0003f06270 */
[----:B------:R-:W-:Y:S05]  /*0530*/  @P0 BRA `(.L_x_9) ;  /* 0x00000000003c0947 */ /* 0x000fea0003800000 */
[----:B------:R-:W0:Y:S01]  /*0540*/  S2UR UR5, SR_CgaCtaId ;  /* 0x00000000000579c3 */ /* 0x000e220000008800 */
[----:B------:R-:W-:Y:S01]  /*0550*/  UMOV UR4, 0x400 ;  /* 0x0000040000047882 */ /* 0x000fe20000000000 */
[----:B------:R-:W-:Y:S01]  /*0560*/  IMAD.MOV.U32 R13, RZ, RZ, R0 ;  /* 0x000000ffff0d7224 */ /* 0x000fe200078e0000 */
[----:B------:R-:W-:-:S05]  /*0570*/  CS2R R2, SRZ ;  /* 0x0000000000027805 */ /* 0x000fca000001ff00 */
[----:B------:R-:W1:Y:S01]  /*0580*/  LDC.64 R10, c[0x0][0x380] ;  /* 0x0000e000ff0a7b82 */ /* 0x000e620000000a00 */
[----:B0-----:R-:W-:-:S09]  /*0590*/  ULEA UR4, UR5, UR4, 0x18 ;  /* 0x0000000405047291 */ /* 0x001fd2000f8ec0ff */
[----:B------:R-:W0:Y:S03]  /*05a0*/  LDS.64 R4, [UR4] ;  /* 0x00000004ff047984 */ /* 0x000e260008000a00 */
.L_x_10:
[----:B------:R-:W-:-:S04]  /*05b0*/  IMAD R7, R12, UR8, R13 ;  /* 0x000000080c077c24 */ /* 0x000fc8000f8e020d */
[----:B-1----:R-:W-:-:S06]  /*05c0*/  IMAD.WIDE R6, R7, 0x8, R10 ;  /* 0x0000000807067825 */ /* 0x002fcc00078e020a */
[----:B------:R-:W0:Y:S01]  /*05d0*/  LDG.E.64 R6, desc[UR6][R6.64] ;  /* 0x0000000606067981 */ /* 0x000e22000c1e1b00 */
[----:B------:R-:W-:-:S05]  /*05e0*/  IMAD.IADD R13, R16, 0x1, R13 ;  /* 0x00000001100d7824 */ /* 0x000fca00078e020d */
[----:B------:R-:W-:Y:S01]  /*05f0*/  ISETP.GE.AND P0, PT, R13, R12, PT ;  /* 0x0000000c0d00720c */ /* 0x000fe20003f06270 */
[----:B0-----:R-:W-:-:S08]  /*0600*/  DADD R8, -R4, R6 ;  /* 0x0000000004087229 */ /* 0x001fd00000000106 */
[----:B------:R-:W-:-:S04]  /*0610*/  DFMA R2, R8, R8, R2 ;  /* 0x000000080802722b */ /* 0x000fc80000000002 */
[----:B------:R-:W-:Y:S07]  /*0620*/  @!P0 BRA `(.L_x_10) ;  /* 0xfffffffc00e08947 */ /* 0x000fee000383ffff */
.L_x_9:
[----:B------:R-:W-:Y:S05]  /*0630*/  BSYNC.RECONVERGENT B0 ;  /* 0x0000000000007941 */ /* 0x000fea0003800200 */
.L_x_8:
[----:B------:R-:W-:Y:S01]  /*0640*/  ISETP.GE.U32.AND P0, PT, R16, 0x2, PT ;  /* 0x000000021000780c */ /* 0x000fe20003f06070 */
[----:B------:R0:W-:Y:S01]  /*0650*/  STS.64 [R19], R2 ;  /* 0x0000000213007388 */ /* 0x0001e20000000a00 */
[----:B------:R-:W-:Y:S01]  /*0660*/  BAR.SYNC.DEFER_BLOCKING 0x0 ;  /* 0x0000000000007b1d */ /* 0x000fe20000010000 */
[----:B------:R-:W-:-:S10]  /*0670*/  ISETP.NE.AND P1, PT, R0, RZ, PT ;  /* 0x000000ff0000720c */ /* 0x000fd40003f25270 */
[----:B0-----:R-:W-:Y:S05]  /*0680*/  @!P0 BRA `(.L_x_11) ;  /* 0x00000000002c8947 */ /* 0x001fea0003800000 */
.L_x_12:
[----:B------:R-:W-:-:S04]  /*0690*/  SHF.R.U32.HI R7, RZ, 0x1, R16 ;  /* 0x00000001ff077819 */ /* 0x000fc80000011610 */
[----:B------:R-:W-:-:S13]  /*06a0*/  ISETP.GE.U32.AND P0, PT, R0, R7, PT ;  /* 0x000000070000720c */ /* 0x000fda0003f06070 */
[----:B------:R-:W-:Y:S01]  /*06b0*/  @!P0 IMAD R6, R7, 0x8, R19 ;  /* 0x0000000807068824 */ /* 0x000fe200078e0213 */
[----:B------:R-:W-:Y:S04]  /*06c0*/  @!P0 LDS.64 R4, [R19] ;  /* 0x0000000013048984 */ /* 0x000fe80000000a00 */
[----:B------:R-:W0:Y:S02]  /*06d0*/  @!P0 LDS.64 R2, [R6] ;  /* 0x0000000006028984 */ /* 0x000e240000000a00 */
[----:B0-----:R-:W-:-:S07]  /*06e0*/  @!P0 DADD R2, R2, R4 ;  /* 0x0000000002028229 */ /* 0x001fce0000000004 */
[----:B------:R0:W-:Y:S01]  /*06f0*/  @!P0 STS.64 [R19], R2 ;  /* 0x0000000213008388 */ /* 0x0001e20000000a00 */
[----:B------:R-:W-:Y:S01]  /*0700*/  BAR.SYNC.DEFER_BLOCKING 0x0 ;  /* 0x0000000000007b1d */ /* 0x000fe20000010000 */
[----:B------:R-:W-:Y:S02]  /*0710*/  ISETP.GT.U32.AND P0, PT, R16, 0x3, PT ;  /* 0x000000031000780c */ /* 0x000fe40003f04070 */
[----:B------:R-:W-:-:S11]  /*0720*/  MOV R16, R7 ;  /* 0x0000000700107202 */ /* 0x000fd60000000f00 */
[----:B0-----:R-:W-:Y:S05]  /*0730*/  @P0 BRA `(.L_x_12) ;  /* 0xfffffffc00d40947 */ /* 0x001fea000383ffff */
.L_x_11:
[----:B------:R-:W-:Y:S04]  /*0740*/  BSSY.RECONVERGENT B0, `(.L_x_13) ;  /* 0x0000037000007945 */ /* 0x000fe80003800200 */
[----:B------:R-:W-:Y:S05]  /*0750*/  @P1 BRA `(.L_x_14) ;  /* 0x0000000000d41947 */ /* 0x000fea0003800000 */
[----:B------:R-:W0:Y:S01]  /*0760*/  LDCU UR4, c[0x0][0x3a4] ;  /* 0x00007480ff0477ac */ /* 0x000e220008000800 */
[----:B------:R-:W1:Y:S01]  /*0770*/  S2UR UR5, SR_CgaCtaId ;  /* 0x00000000000579c3 */ /* 0x000e620000008800 */
[----:B------:R-:W-:Y:S01]  /*0780*/  IMAD.MOV.U32 R2, RZ, RZ, 0x1 ;  /* 0x00000001ff027424 */ /* 0x000fe200078e00ff */
[----:B0-----:R-:W0:Y:S01]  /*0790*/  I2F.F64 R4, UR4 ;  /* 0x0000000400047d12 */ /* 0x001e220008201c00 */
[----:B------:R-:W-:Y:S02]  /*07a0*/  UMOV UR4, 0x400 ;  /* 0x0000040000047882 */ /* 0x000fe40000000000 */
[----:B-1----:R-:W-:-:S05]  /*07b0*/  ULEA UR4, UR5, UR4, 0x18 ;  /* 0x0000000405047291 */ /* 0x002fca000f8ec0ff */
        /* <DEDUP_REMOVED lines=16> */
[----:B------:R-:W-:-:S07]  /*08c0*/  IMAD.MOV.U32 R9, RZ, RZ, R7 ;  /* 0x000000ffff097224 */ /* 0x000fce00078e0007 */
[----:B------:R-:W-:Y:S05]  /*08d0*/  CALL.REL.NOINC `($__internal_0_$__cuda_sm20_div_rn_f64_full) ;  /* 0x0000000400307944 */ /* 0x000fea0003c00000 */
.L_x_15:
[----:B------:R-:W-:Y:S01]  /*08e0*/  UMOV UR4, 0x88e368f1 ;  /* 0x88e368f100047882 */ /* 0x000fe20000000000 */
[----:B------:R-:W-:Y:S01]  /*08f0*/  UMOV UR5, 0x3ee4f8b5 ;  /* 0x3ee4f8b500057882 */ /* 0x000fe20000000000 */
[----:B------:R-:W-:Y:S01]  /*0900*/  IMAD.MOV.U32 R8, RZ, RZ, 0x0 ;  /* 0x00000000ff087424 */ /* 0x000fe200078e00ff */
[----:B------:R-:W-:Y:S01]  /*0910*/  DADD R4, R2, UR4 ;  /* 0x0000000402047e29 */ /* 0x000fe20008000000 */
[----:B------:R-:W-:Y:S01]  /*0920*/  IMAD.MOV.U32 R9, RZ, RZ, 0x3fd80000 ;  /* 0x3fd80000ff097424 */ /* 0x000fe200078e00ff */
[----:B------:R-:W-:Y:S04]  /*0930*/  BSSY.RECONVERGENT B1, `(.L_x_16) ;  /* 0x0000013000017945 */ /* 0x000fe80003800200 */
[----:B------:R-:W0:Y:S04]  /*0940*/  MUFU.RSQ64H R7, R5 ;  /* 0x0000000500077308 */ /* 0x000e280000001c00 */
[----:B------:R-:W-:-:S05]  /*0950*/  VIADD R6, R5, 0xfcb00000 ;  /* 0xfcb0000005067836 */ /* 0x000fca0000000000 */
[----:B------:R-:W-:Y:S01]  /*0960*/  ISETP.GE.U32.AND P0, PT, R6, 0x7ca00000, PT ;  /* 0x7ca000000600780c */ /* 0x000fe20003f06070 */
[----:B0-----:R-:W-:-:S08]  /*0970*/  DMUL R2, R6, R6 ;  /* 0x0000000606027228 */ /* 0x001fd00000000000 */
[----:B------:R-:W-:-:S08]  /*0980*/  DFMA R2, R4, -R2, 1 ;  /* 0x3ff000000402742b */ /* 0x000fd00000000802 */
[----:B------:R-:W-:Y:S02]  /*0990*/  DFMA R8, R2, R8, 0.5 ;  /* 0x3fe000000208742b */ /* 0x000fe40000000008 */
[----:B------:R-:W-:-:S08]  /*09a0*/  DMUL R2, R6, R2 ;  /* 0x0000000206027228 */ /* 0x000fd00000000000 */
[----:B------:R-:W-:-:S08]  /*09b0*/  DFMA R10, R8, R2, R6 ;  /* 0x00000002080a722b */ /* 0x000fd00000000006 */
[----:B------:R-:W-:Y:S02]  /*09c0*/  DMUL R12, R4, R10 ;  /* 0x0000000a040c7228 */ /* 0x000fe40000000000 */
[----:B------:R-:W-:Y:S02]  /*09d0*/  VIADD R9, R11, 0xfff00000 ;  /* 0xfff000000b097836 */ /* 0x000fe40000000000 */
[----:B------:R-:W-:-:S04]  /*09e0*/  IMAD.MOV.U32 R8, RZ, RZ, R10 ;  /* 0x000000ffff087224 */ /* 0x000fc800078e000a */
[----:B------:R-:W-:-:S08]  /*09f0*/  DFMA R14, R12, -R12, R4 ;  /* 0x8000000c0c0e722b */ /* 0x000fd00000000004 */
[----:B------:R-:W-:Y:S01]  /*0a00*/  DFMA R2, R14, R8, R12 ;  /* 0x000000080e02722b */ /* 0x000fe2000000000c */
[----:B------:R-:W-:Y:S10]  /*0a10*/  @!P0 BRA `(.L_x_17) ;  /* 0x0000000000108947 */ /* 0x000ff40003800000 */
[----:B------:R-:W-:-:S07]  /*0a20*/  MOV R2, 0xa40 ;  /* 0x00000a4000027802 */ /* 0x000fce0000000f00 */
[----:B------:R-:W-:Y:S05]  /*0a30*/  CALL.REL.NOINC `($__internal_1_$__cuda_sm20_dsqrt_rn_f64_mediumpath_v1) ;  /* 0x0000000800507944 */ /* 0x000fea0003c00000 */
[----:B------:R-:W-:Y:S02]  /*0a40*/  IMAD.MOV.U32 R2, RZ, RZ, R4 ;  /* 0x000000ffff027224 */ /* 0x000fe400078e0004 */
[----:B------:R-:W-:-:S07]  /*0a50*/  IMAD.MOV.U32 R3, RZ, RZ, R5 ;  /* 0x000000ffff037224 */ /* 0x000fce00078e0005 */
.L_x_17:
[----:B------:R-:W-:Y:S05]  /*0a60*/  BSYNC.RECONVERGENT B1 ;  /* 0x0000000000017941 */ /* 0x000fea0003800200 */
.L_x_16:
[----:B------:R-:W0:Y:S01]  /*0a70*/  S2UR UR5, SR_CgaCtaId ;  /* 0x00000000000579c3 */ /* 0x000e220000008800 */
[----:B------:R-:W-:Y:S02]  /*0a80*/  UMOV UR4, 0x400 ;  /* 0x0000040000047882 */ /* 0x000fe40000000000 */
[----:B0-----:R-:W-:-:S09]  /*0a90*/  ULEA UR4, UR5, UR4, 0x18 ;  /* 0x0000000405047291 */ /* 0x001fd2000f8ec0ff */
[----:B------:R0:W-:Y:S03]  /*0aa0*/  STS.64 [UR4+0x8], R2 ;  /* 0x00000802ff007988 */ /* 0x0001e60008000a04 */
.L_x_14:
[----:B------:R-:W-:Y:S05]  /*0ab0*/  BSYNC.RECONVERGENT B0 ;  /* 0x0000000000007941 */ /* 0x000fea0003800200 */
.L_x_13:
[----:B------:R-:W1:Y:S08]  /*0ac0*/  LDC R5, c[0x0][0x3a4] ;  /* 0x0000e900ff057b82 */ /* 0x000e700000000800 */
[----:B------:R-:W-:Y:S01]  /*0ad0*/  BAR.SYNC.DEFER_BLOCKING 0x0 ;  /* 0x0000000000007b1d */ /* 0x000fe20000010000 */
[----:B-1----:R-:W-:-:S13]  /*0ae0*/  ISETP.GE.AND P0, PT, R0, R5, PT ;  /* 0x000000050000720c */ /* 0x002fda0003f06270 */
[----:B------:R-:W-:Y:S05]  /*0af0*/  @P0 EXIT ;  /* 0x000000000000094d */ /* 0x000fea0003800000 */
[----:B0-----:R-:W0:Y:S01]  /*0b00*/  LDC.64 R2, c[0x0][0x380] ;  /* 0x0000e000ff027b82 */ /* 0x001e220000000a00 */
[----:B------:R-:W-:-:S04]  /*0b10*/  IMAD R16, R5, UR8, R0 ;  /* 0x0000000805107c24 */ /* 0x000fc8000f8e0200 */
[----:B0-----:R-:W-:-:S06]  /*0b20*/  IMAD.WIDE R2, R16, 0x8, R2 ;  /* 0x0000000810027825 */ /* 0x001fcc00078e0202 */
[----:B------:R-:W2:Y:S01]  /*0b30*/  LDG.E.64 R2, desc[UR6][R2.64] ;  /* 0x0000000602027981 */ /* 0x000ea2000c1e1b00 */
[----:B------:R-:W0:Y:S01]  /*0b40*/  S2UR UR5, SR_CgaCtaId ;  /* 0x00000000000579c3 */ /* 0x000e220000008800 */
[----:B------:R-:W-:Y:S01]  /*0b50*/  UMOV UR4, 0x400 ;  /* 0x0000040000047882 */ /* 0x000fe20000000000 */
[----:B------:R-:W-:Y:S01]  /*0b60*/  IMAD.MOV.U32 R8, RZ, RZ, 0x1 ;  /* 0x00000001ff087424 */ /* 0x000fe200078e00ff */
[----:B------:R-:W-:Y:S01]  /*0b70*/  BSSY.RECONVERGENT B0, `(.L_x_18) ;  /* 0x0000017000007945 */ /* 0x000fe20003800200 */
[----:B0-----:R-:W-:-:S09]  /*0b80*/  ULEA UR4, UR5, UR4, 0x18 ;  /* 0x0000000405047291 */ /* 0x001fd2000f8ec0ff */
[----:B------:R-:W0:Y:S02]  /*0b90*/  LDS.128 R4, [UR4] ;  /* 0x00000004ff047984 */ /* 0x000e240008000c00 */
[----:B0-----:R-:W0:Y:S02]  /*0ba0*/  MUFU.RCP64H R9, R7 ;  /* 0x0000000700097308 */ /* 0x001e240000001800 */
[----:B0-----:R-:W-:-:S08]  /*0bb0*/  DFMA R10, R8, -R6, 1 ;  /* 0x3ff00000080a742b */ /* 0x001fd00000000806 */
[----:B------:R-:W-:-:S08]  /*0bc0*/  DFMA R10, R10, R10, R10 ;  /* 0x0000000a0a0a722b */ /* 0x000fd0000000000a */
[----:B------:R-:W-:-:S08]  /*0bd0*/  DFMA R10, R8, R10, R8 ;  /* 0x0000000a080a722b */ /* 0x000fd00000000008 */
[----:B------:R-:W-:-:S08]  /*0be0*/  DFMA R8, R10, -R6, 1 ;  /* 0x3ff000000a08742b */ /* 0x000fd00000000806 */
[----:B------:R-:W-:Y:S02]  /*0bf0*/  DFMA R8, R10, R8, R10 ;  /* 0x000000080a08722b */ /* 0x000fe4000000000a */
[----:B--2---:R-:W-:-:S08]  /*0c00*/  DADD R4, R2, -R4 ;  /* 0x0000000002047229 */ /* 0x004fd00000000804 */
[----:B------:R-:W-:Y:S02]  /*0c10*/  DMUL R2, R4, R8 ;  /* 0x0000000804027228 */ /* 0x000fe40000000000 */
[----:B------:R-:W-:-:S06]  /*0c20*/  FSETP.GEU.AND P1, PT, |R5|, 6.5827683646048100446e-37, PT ;  /* 0x036000000500780b */ /* 0x000fcc0003f2e200 */
[----:B------:R-:W-:-:S08]  /*0c30*/  DFMA R10, R2, -R6, R4 ;  /* 0x80000006020a722b */ /* 0x000fd00000000004 */
[----:B------:R-:W-:-:S10]  /*0c40*/  DFMA R2, R8, R10, R2 ;  /* 0x0000000a0802722b */ /* 0x000fd40000000002 */
[----:B------:R-:W-:-:S05]  /*0c50*/  FFMA R8, RZ, R7, R3 ;  /* 0x00000007ff087223 */ /* 0x000fca0000000003 */
[----:B------:R-:W-:-:S13]  /*0c60*/  FSETP.GT.AND P0, PT, |R8|, 1.469367938527859385e-39, PT ;  /* 0x001000000800780b */ /* 0x000fda0003f04200 */
[----:B------:R-:W-:Y:S05]  /*0c70*/  @P0 BRA P1, `(.L_x_19) ;  /* 0x0000000000180947 */ /* 0x000fea0000800000 */
[----:B------:R-:W-:Y:S01]  /*0c80*/  MOV R8, R4 ;  /* 0x0000000400087202 */ /* 0x000fe20000000f00 */
[----:B------:R-:W-:Y:S01]  /*0c90*/  IMAD.MOV.U32 R9, RZ, RZ, R5 ;  /* 0x000000ffff097224 */ /* 0x000fe200078e0005 */
[----:B------:R-:W-:Y:S01]  /*0ca0*/  MOV R20, 0xce0 ;  /* 0x00000ce000147802 */ /* 0x000fe20000000f00 */
[----:B------:R-:W-:Y:S02]  /*0cb0*/  IMAD.MOV.U32 R4, RZ, RZ, R6 ;  /* 0x000000ffff047224 */ /* 0x000fe400078e0006 */
[----:B------:R-:W-:-:S07]  /*0cc0*/  IMAD.MOV.U32 R5, RZ, RZ, R7 ;  /* 0x000000ffff057224 */ /* 0x000fce00078e0007 */
[----:B------:R-:W-:Y:S05]  /*0cd0*/  CALL.REL.NOINC `($__internal_0_$__cuda_sm20_div_rn_f64_full) ;  /* 0x0000000000307944 */ /* 0x000fea0003c00000 */
.L_x_19:
[----:B------:R-:W-:Y:S05]  /*0ce0*/  BSYNC.RECONVERGENT B0 ;  /* 0x0000000000007941 */ /* 0x000fea0003800200 */
.L_x_18:
[----:B------:R-:W0:Y:S08]  /*0cf0*/  LDC.64 R4, c[0x0][0x390] ;  /* 0x0000e400ff047b82 */ /* 0x000e300000000a00 */
[----:B------:R-:W1:Y:S08]  /*0d00*/  LDC.64 R6, c[0x0][0x398] ;  /* 0x0000e600ff067b82 */ /* 0x000e700000000a00 */
[----:B------:R-:W2:Y:S01]  /*0d10*/  LDC.64 R8, c[0x0][0x388] ;  /* 0x0000e200ff087b82 */ /* 0x000ea20000000a00 */
[----:B0-----:R-:W-:-:S06]  /*0d20*/  IMAD.WIDE.U32 R4, R0, 0x8, R4 ;  /* 0x0000000800047825 */ /* 0x001fcc00078e0004 */
[----:B------:R-:W3:Y:S01]  /*0d30*/  LDG.E.64 R4, desc[UR6][R4.64] ;  /* 0x0000000604047981 */ /* 0x000ee2000c1e1b00 */
[----:B-1----:R-:W-:-:S06]  /*0d40*/  IMAD.WIDE.U32 R6, R0, 0x8, R6 ;  /* 0x0000000800067825 */ /* 0x002fcc00078e0006 */
[----:B------:R-:W3:Y:S01]  /*0d50*/  LDG.E.64 R6, desc[UR6][R6.64] ;  /* 0x0000000606067981 */ /* 0x000ee2000c1e1b00 */
[----:B--2---:R-:W-:Y:S01]  /*0d60*/  IMAD.WIDE R16, R16, 0x8, R8 ;  /* 0x0000000810107825 */ /* 0x004fe200078e0208 */
[----:B---3--:R-:W-:-:S07]  /*0d70*/  DFMA R2, R4, R2, R6 ;  /* 0x000000020402722b */ /* 0x008fce0000000006 */
[----:B------:R-:W-:Y:S01]  /*0d80*/  STG.E.64 desc[UR6][R16.64], R2 ;  /* 0x0000000210007986 */ /* 0x000fe2000c101b06 */
[----:B------:R-:W-:Y:S05]  /*0d90*/  EXIT ;  /* 0x000000000000794d */ /* 0x000fea0003800000 */
        .weak           $__internal_0_$__cuda_sm20_div_rn_f64_full
        .type           $__internal_0_$__cuda_sm20_div_rn_f64_full,@function
        .size           $__internal_0_$__cuda_sm20_div_rn_f64_full,($__internal_1_$__cuda_sm20_dsqrt_rn_f64_mediumpath_v1 - $__internal_0_$__cuda_sm20_div_rn_f64_full)
$__internal_0_$__cuda_sm20_div_rn_f64_full:
[C---:B------:R-:W-:Y:S01]  /*0da0*/  FSETP.GEU.AND P0, PT, |R5|.reuse, 1.469367938527859385e-39, PT ;  /* 0x001000000500780b */ /* 0x040fe20003f0e200 */
[----:B------:R-:W-:Y:S01]  /*0db0*/  IMAD.MOV.U32 R7, RZ, RZ, R9 ;  /* 0x000000ffff077224 */ /* 0x000fe200078e0009 */
[C---:B------:R-:W-:Y:S01]  /*0dc0*/  LOP3.LUT R2, R5.reuse, 0x800fffff, RZ, 0xc0, !PT ;  /* 0x800fffff05027812 */ /* 0x040fe200078ec0ff */
[----:B------:R-:W-:Y:S01]  /*0dd0*/  IMAD.MOV.U32 R10, RZ, RZ, 0x1 ;  /* 0x00000001ff0a7424 */ /* 0x000fe200078e00ff */
[----:B------:R-:W-:Y:S01]  /*0de0*/  LOP3.LUT R21, R5, 0x7ff00000, RZ, 0xc0, !PT ;  /* 0x7ff0000005157812 */ /* 0x000fe200078ec0ff */
[----:B------:R-:W-:Y:S01]  /*0df0*/  IMAD.MOV.U32 R6, RZ, RZ, R8 ;  /* 0x000000ffff067224 */ /* 0x000fe200078e0008 */
[----:B------:R-:W-:Y:S01]  /*0e00*/  LOP3.LUT R3, R2, 0x3ff00000, RZ, 0xfc, !PT ;  /* 0x3ff0000002037812 */ /* 0x000fe200078efcff */
[----:B------:R-:W-:Y:S01]  /*0e10*/  IMAD.MOV.U32 R2, RZ, RZ, R4 ;  /* 0x000000ffff027224 */ /* 0x000fe200078e0004 */
[C---:B------:R-:W-:Y:S01]  /*0e20*/  FSETP.GEU.AND P2, PT, |R7|.reuse, 1.469367938527859385e-39, PT ;  /* 0x001000000700780b */ /* 0x040fe20003f4e200 */
[----:B------:R-:W-:Y:S01]  /*0e30*/  IMAD.MOV.U32 R17, RZ, RZ, 0x1ca00000 ;  /* 0x1ca00000ff117424 */ /* 0x000fe200078e00ff */
[----:B------:R-:W-:Y:S01]  /*0e40*/  LOP3.LUT R18, R7, 0x7ff00000, RZ, 0xc0, !PT ;  /* 0x7ff0000007127812 */ /* 0x000fe200078ec0ff */
[----:B------:R-:W-:Y:S02]  /*0e50*/  BSSY.RECONVERGENT B1, `(.L_x_20) ;  /* 0x000004e000017945 */ /* 0x000fe40003800200 */
[----:B------:R-:W-:Y:S01]  /*0e60*/  @!P0 DMUL R2, R4, 8.98846567431157953865e+307 ;  /* 0x7fe0000004028828 */ /* 0x000fe20000000000 */
[----:B------:R-:W-:Y:S01]  /*0e70*/  ISETP.GE.U32.AND P1, PT, R18, R21, PT ;  /* 0x000000151200720c */ /* 0x000fe20003f26070 */
[----:B------:R-:W-:-:S04]  /*0e80*/  IMAD.MOV.U32 R22, RZ, RZ, R18 ;  /* 0x000000ffff167224 */ /* 0x000fc800078e0012 */
[----:B------:R-:W0:Y:S02]  /*0e90*/  MUFU.RCP64H R11, R3 ;  /* 0x00000003000b7308 */ /* 0x000e240000001800 */
[----:B------:R-:W-:Y:S02]  /*0ea0*/  @!P2 LOP3.LUT R13, R5, 0x7ff00000, RZ, 0xc0, !PT ;  /* 0x7ff00000050da812 */ /* 0x000fe400078ec0ff */
[----:B------:R-:W-:Y:S02]  /*0eb0*/  @!P0 LOP3.LUT R21, R3, 0x7ff00000, RZ, 0xc0, !PT ;  /* 0x7ff0000003158812 */ /* 0x000fe400078ec0ff */
[----:B------:R-:W-:-:S03]  /*0ec0*/  @!P2 ISETP.GE.U32.AND P3, PT, R18, R13, PT ;  /* 0x0000000d1200a20c */ /* 0x000fc60003f66070 */
[----:B------:R-:W-:Y:S01]  /*0ed0*/  VIADD R24, R21, 0xffffffff ;  /* 0xffffffff15187836 */ /* 0x000fe20000000000 */
[----:B------:R-:W-:-:S04]  /*0ee0*/  @!P2 SEL R13, R17, 0x63400000, !P3 ;  /* 0x63400000110da807 */ /* 0x000fc80005800000 */
[----:B------:R-:W-:Y:S01]  /*0ef0*/  @!P2 LOP3.LUT R14, R13, 0x80000000, R7, 0xf8, !PT ;  /* 0x800000000d0ea812 */ /* 0x000fe200078ef807 */
[----:B0-----:R-:W-:-:S03]  /*0f00*/  DFMA R8, R10, -R2, 1 ;  /* 0x3ff000000a08742b */ /* 0x001fc60000000802 */
[----:B------:R-:W-:Y:S01]  /*0f10*/  @!P2 LOP3.LUT R15, R14, 0x100000, RZ, 0xfc, !PT ;  /* 0x001000000e0fa812 */ /* 0x000fe200078efcff */
[----:B------:R-:W-:-:S04]  /*0f20*/  @!P2 IMAD.MOV.U32 R14, RZ, RZ, RZ ;  /* 0x000000ffff0ea224 */ /* 0x000fc800078e00ff */
[----:B------:R-:W-:-:S08]  /*0f30*/  DFMA R8, R8, R8, R8 ;  /* 0x000000080808722b */ /* 0x000fd00000000008 */
[----:B------:R-:W-:Y:S01]  /*0f40*/  DFMA R10, R10, R8, R10 ;  /* 0x000000080a0a722b */ /* 0x000fe2000000000a */
[----:B------:R-:W-:Y:S01]  /*0f50*/  SEL R9, R17, 0x63400000, !P1 ;  /* 0x6340000011097807 */ /* 0x000fe20004800000 */
[----:B------:R-:W-:-:S03]  /*0f60*/  IMAD.MOV.U32 R8, RZ, RZ, R6 ;  /* 0x000000ffff087224 */ /* 0x000fc600078e0006 */
[----:B------:R-:W-:-:S03]  /*0f70*/  LOP3.LUT R9, R9, 0x800fffff, R7, 0xf8, !PT ;  /* 0x800fffff09097812 */ /* 0x000fc600078ef807 */
[----:B------:R-:W-:-:S03]  /*0f80*/  DFMA R12, R10, -R2, 1 ;  /* 0x3ff000000a0c742b */ /* 0x000fc60000000802 */
[----:B------:R-:W-:-:S05]  /*0f90*/  @!P2 DFMA R8, R8, 2, -R14 ;  /* 0x400000000808a82b */ /* 0x000fca000000080e */
[----:B------:R-:W-:-:S05]  /*0fa0*/  DFMA R12, R10, R12, R10 ;  /* 0x0000000c0a0c722b */ /* 0x000fca000000000a */
[----:B------:R-:W-:-:S03]  /*0fb0*/  @!P2 LOP3.LUT R22, R9, 0x7ff00000, RZ, 0xc0, !PT ;  /* 0x7ff000000916a812 */ /* 0x000fc600078ec0ff */
[----:B------:R-:W-:Y:S01]  /*0fc0*/  DMUL R10, R12, R8 ;  /* 0x000000080c0a7228 */ /* 0x000fe20000000000 */
[----:B------:R-:W-:-:S04]  /*0fd0*/  IADD3 R23, PT, PT, R22, -0x1, RZ ;  /* 0xffffffff16177810 */ /* 0x000fc80007ffe0ff */
[----:B------:R-:W-:-:S03]  /*0fe0*/  ISETP.GT.U32.AND P0, PT, R23, 0x7feffffe, PT ;  /* 0x7feffffe1700780c */ /* 0x000fc60003f04070 */
[----:B------:R-:W-:Y:S01]  /*0ff0*/  DFMA R14, R10, -R2, R8 ;  /* 0x800000020a0e722b */ /* 0x000fe20000000008 */
[----:B------:R-:W-:-:S07]  /*1000*/  ISETP.GT.U32.OR P0, PT, R24, 0x7feffffe, P0 ;  /* 0x7feffffe1800780c */ /* 0x000fce0000704470 */
[----:B------:R-:W-:-:S06]  /*1010*/  DFMA R14, R12, R14, R10 ;  /* 0x0000000e0c0e722b */ /* 0x000fcc000000000a */
[----:B------:R-:W-:Y:S05]  /*1020*/  @P0 BRA `(.L_x_21) ;  /* 0x00000000006c0947 */ /* 0x000fea0003800000 */
[----:B------:R-:W-:-:S04]  /*1030*/  LOP3.LUT R7, R5, 0x7ff00000, RZ, 0xc0, !PT ;  /* 0x7ff0000005077812 */ /* 0x000fc800078ec0ff */
[CC--:B------:R-:W-:Y:S02]  /*1040*/  VIADDMNMX R6, R18.reuse, -R7.reuse, 0xb9600000, !PT ;  /* 0xb960000012067446 */ /* 0x0c0fe40007800907 */
[----:B------:R-:W-:Y:S02]  /*1050*/  ISETP.GE.U32.AND P0, PT, R18, R7, PT ;  /* 0x000000071200720c */ /* 0x000fe40003f06070 */
[----:B------:R-:W-:Y:S02]  /*1060*/  VIMNMX R6, PT, PT, R6, 0x46a00000, PT ;  /* 0x46a0000006067848 */ /* 0x000fe40003fe0100 */
[----:B------:R-:W-:-:S05]  /*1070*/  SEL R17, R17, 0x63400000, !P0 ;  /* 0x6340000011117807 */ /* 0x000fca0004000000 */
[----:B------:R-:W-:Y:S02]  /*1080*/  IMAD.IADD R12, R6, 0x1, -R17 ;  /* 0x00000001060c7824 */ /* 0x000fe400078e0a11 */
[----:B------:R-:W-:Y:S02]  /*1090*/  IMAD.MOV.U32 R6, RZ, RZ, RZ ;  /* 0x000000ffff067224 */ /* 0x000fe400078e00ff */
[----:B------:R-:W-:-:S06]  /*10a0*/  VIADD R7, R12, 0x7fe00000 ;  /* 0x7fe000000c077836 */ /* 0x000fcc0000000000 */
[----:B------:R-:W-:-:S10]  /*10b0*/  DMUL R10, R14, R6 ;  /* 0x000000060e0a7228 */ /* 0x000fd40000000000 */
[----:B------:R-:W-:-:S13]  /*10c0*/  FSETP.GTU.AND P0, PT, |R11|, 1.469367938527859385e-39, PT ;  /* 0x001000000b00780b */ /* 0x000fda0003f0c200 */
[----:B------:R-:W-:Y:S05]  /*10d0*/  @P0 BRA `(.L_x_22) ;  /* 0x0000000000940947 */ /* 0x000fea0003800000 */
[----:B------:R-:W-:Y:S01]  /*10e0*/  DFMA R2, R14, -R2, R8 ;  /* 0x800000020e02722b */ /* 0x000fe20000000008 */
[----:B------:R-:W-:-:S09]  /*10f0*/  IMAD.MOV.U32 R6, RZ, RZ, RZ ;  /* 0x000000ffff067224 */ /* 0x000fd200078e00ff */
[C---:B------:R-:W-:Y:S02]  /*1100*/  FSETP.NEU.AND P0, PT, R3.reuse, RZ, PT ;  /* 0x000000ff0300720b */ /* 0x040fe40003f0d000 */
[----:B------:R-:W-:-:S04]  /*1110*/  LOP3.LUT R5, R3, 0x80000000, R5, 0x48, !PT ;  /* 0x8000000003057812 */ /* 0x000fc800078e4805 */
[----:B------:R-:W-:-:S07]  /*1120*/  LOP3.LUT R7, R5, R7, RZ, 0xfc, !PT ;  /* 0x0000000705077212 */ /* 0x000fce00078efcff */
[----:B------:R-:W-:Y:S05]  /*1130*/  @!P0 BRA `(.L_x_22) ;  /* 0x00000000007c8947 */ /* 0x000fea0003800000 */
[----:B------:R-:W-:Y:S01]  /*1140*/  IMAD.MOV R3, RZ, RZ, -R12 ;  /* 0x000000ffff037224 */ /* 0x000fe200078e0a0c */
[----:B------:R-:W-:Y:S01]  /*1150*/  DMUL.RP R6, R14, R6 ;  /* 0x000000060e067228 */ /* 0x000fe20000008000 */
[----:B------:R-:W-:-:S06]  /*1160*/  IMAD.MOV.U32 R2, RZ, RZ, RZ ;  /* 0x000000ffff027224 */ /* 0x000fcc00078e00ff */
[----:B------:R-:W-:-:S03]  /*1170*/  DFMA R2, R10, -R2, R14 ;  /* 0x800000020a02722b */ /* 0x000fc6000000000e */
[----:B------:R-:W-:-:S03]  /*1180*/  LOP3.LUT R5, R7, R5, RZ, 0x3c, !PT ;  /* 0x0000000507057212 */ /* 0x000fc600078e3cff */
[----:B------:R-:W-:-:S04]  /*1190*/  IADD3 R2, PT, PT, -R12, -0x43300000, RZ ;  /* 0xbcd000000c027810 */ /* 0x000fc80007ffe1ff */
[----:B------:R-:W-:-:S04]  /*11a0*/  FSETP.NEU.AND P0, PT, |R3|, R2, PT ;  /* 0x000000020300720b */ /* 0x000fc80003f0d200 */
[----:B------:R-:W-:Y:S02]  /*11b0*/  FSEL R10, R6, R10, !P0 ;  /* 0x0000000a060a7208 */ /* 0x000fe40004000000 */
[----:B------:R-:W-:Y:S01]  /*11c0*/  FSEL R11, R5, R11, !P0 ;  /* 0x0000000b050b7208 */ /* 0x000fe20004000000 */
[----:B------:R-:W-:Y:S06]  /*11d0*/  BRA `(.L_x_22) ;  /* 0x0000000000547947 */ /* 0x000fec0003800000 */
.L_x_21:
[----:B------:R-:W-:-:S14]  /*11e0*/  DSETP.NAN.AND P0, PT, R6, R6, PT ;  /* 0x000000060600722a */ /* 0x000fdc0003f08000 */
[----:B------:R-:W-:Y:S05]  /*11f0*/  @P0 BRA `(.L_x_23) ;  /* 0x0000000000440947 */ /* 0x000fea0003800000 */
[----:B------:R-:W-:-:S14]  /*1200*/  DSETP.NAN.AND P0, PT, R4, R4, PT ;  /* 0x000000040400722a */ /* 0x000fdc0003f08000 */
[----:B------:R-:W-:Y:S05]  /*1210*/  @P0 BRA `(.L_x_24) ;  /* 0x0000000000300947 */ /* 0x000fea0003800000 */
[----:B------:R-:W-:Y:S01]  /*1220*/  ISETP.NE.AND P0, PT, R22, R21, PT ;  /* 0x000000151600720c */ /* 0x000fe20003f05270 */
[----:B------:R-:W-:Y:S02]  /*1230*/  IMAD.MOV.U32 R10, RZ, RZ, 0x0 ;  /* 0x00000000ff0a7424 */ /* 0x000fe400078e00ff */
[----:B------:R-:W-:-:S10]  /*1240*/  IMAD.MOV.U32 R11, RZ, RZ, -0x80000 ;  /* 0xfff80000ff0b7424 */ /* 0x000fd400078e00ff */
[----:B------:R-:W-:Y:S05]  /*1250*/  @!P0 BRA `(.L_x_22) ;  /* 0x0000000000348947 */ /* 0x000fea0003800000 */
[----:B------:R-:W-:Y:S02]  /*1260*/  ISETP.NE.AND P0, PT, R22, 0x7ff00000, PT ;  /* 0x7ff000001600780c */ /* 0x000fe40003f05270 */
[----:B------:R-:W-:Y:S02]  /*1270*/  LOP3.LUT R11, R7, 0x80000000, R5, 0x48, !PT ;  /* 0x80000000070b7812 */ /* 0x000fe400078e4805 */
[----:B------:R-:W-:-:S13]  /*1280*/  ISETP.EQ.OR P0, PT, R21, RZ, !P0 ;  /* 0x000000ff1500720c */ /* 0x000fda0004702670 */
[----:B------:R-:W-:Y:S01]  /*1290*/  @P0 LOP3.LUT R2, R11, 0x7ff00000, RZ, 0xfc, !PT ;  /* 0x7ff000000b020812 */ /* 0x000fe200078efcff */
[----:B------:R-:W-:Y:S01]  /*12a0*/  @!P0 IMAD.MOV.U32 R10, RZ, RZ, RZ ;  /* 0x000000ffff0a8224 */ /* 0x000fe200078e00ff */
[----:B------:R-:W-:-:S03]  /*12b0*/  @P0 MOV R10, RZ ;  /* 0x000000ff000a0202 */ /* 0x000fc60000000f00 */
[----:B------:R-:W-:Y:S01]  /*12c0*/  @P0 IMAD.MOV.U32 R11, RZ, RZ, R2 ;  /* 0x000000ffff0b0224 */ /* 0x000fe200078e0002 */
[----:B------:R-:W-:Y:S06]  /*12d0*/  BRA `(.L_x_22) ;  /* 0x0000000000147947 */ /* 0x000fec0003800000 */
.L_x_24:
[----:B------:R-:W-:Y:S01]  /*12e0*/  LOP3.LUT R11, R5, 0x80000, RZ, 0xfc, !PT ;  /* 0x00080000050b7812 */ /* 0x000fe200078efcff */
[----:B------:R-:W-:Y:S01]  /*12f0*/  IMAD.MOV.U32 R10, RZ, RZ, R4 ;  /* 0x000000ffff0a7224 */ /* 0x000fe200078e0004 */
[----:B------:R-:W-:Y:S06]  /*1300*/  BRA `(.L_x_22) ;  /* 0x0000000000087947 */ /* 0x000fec0003800000 */
.L_x_23:
[----:B------:R-:W-:Y:S01]  /*1310*/  LOP3.LUT R11, R7, 0x80000, RZ, 0xfc, !PT ;  /* 0x00080000070b7812 */ /* 0x000fe200078efcff */
[----:B------:R-:W-:-:S07]  /*1320*/  IMAD.MOV.U32 R10, RZ, RZ, R6 ;  /* 0x000000ffff0a7224 */ /* 0x000fce00078e0006 */
.L_x_22:
[----:B------:R-:W-:Y:S05]  /*1330*/  BSYNC.RECONVERGENT B1 ;  /* 0x0000000000017941 */ /* 0x000fea0003800200 */
.L_x_20:
[----:B------:R-:W-:Y:S02]  /*1340*/  IMAD.MOV.U32 R21, RZ, RZ, 0x0 ;  /* 0x00000000ff157424 */ /* 0x000fe400078e00ff */
[----:B------:R-:W-:Y:S02]  /*1350*/  IMAD.MOV.U32 R2, RZ, RZ, R10 ;  /* 0x000000ffff027224 */ /* 0x000fe400078e000a */
[----:B------:R-:W-:Y:S01]  /*1360*/  IMAD.MOV.U32 R3, RZ, RZ, R11 ;  /* 0x000000ffff037224 */ /* 0x000fe200078e000b */
[----:B------:R-:W-:Y:S06]  /*1370*/  RET.REL.NODEC R20 `(_Z17layer_norm_kernelPdS_S_S_ii) ;  /* 0xffffffec14207950 */ /* 0x000fec0003c3ffff */
        .weak           $__internal_1_$__cuda_sm20_dsqrt_rn_f64_mediumpath_v1
        .type           $__internal_1_$__cuda_sm20_dsqrt_rn_f64_mediumpath_v1,@function
        .size           $__internal_1_$__cuda_sm20_dsqrt_rn_f64_mediumpath_v1,(.L_x_31 - $__internal_1_$__cuda_sm20_dsqrt_rn_f64_mediumpath_v1)
$__internal_1_$__cuda_sm20_dsqrt_rn_f64_mediumpath_v1:
[----:B------:R-:W-:Y:S01]  /*1380*/  ISETP.GE.U32.AND P0, PT, R6, -0x3400000, PT ;  /* 0xfcc000000600780c */ /* 0x000fe20003f06070 */
[----:B------:R-:W-:Y:S01]  /*1390*/  BSSY.RECONVERGENT B2, `(.L_x_25) ;  /* 0x0000028000027945 */ /* 0x000fe20003800200 */
[----:B------:R-:W-:Y:S02]  /*13a0*/  IMAD.MOV.U32 R6, RZ, RZ, R4 ;  /* 0x000000ffff067224 */ /* 0x000fe400078e0004 */
[----:B------:R-:W-:Y:S01]  /*13b0*/  IMAD.MOV.U32 R7, RZ, RZ, R5 ;  /* 0x000000ffff077224 */ /* 0x000fe200078e0005 */
[----:B------:R-:W-:Y:S01]  /*13c0*/  MOV R5, R15 ;  /* 0x0000000f00057202 */ /* 0x000fe20000000f00 */
[----:B------:R-:W-:Y:S02]  /*13d0*/  IMAD.MOV.U32 R8, RZ, RZ, R10 ;  /* 0x000000ffff087224 */ /* 0x000fe400078e000a */
[----:B------:R-:W-:-:S05]  /*13e0*/  IMAD.MOV.U32 R4, RZ, RZ, R14 ;  /* 0x000000ffff047224 */ /* 0x000fca00078e000e */
[----:B------:R-:W-:Y:S05]  /*13f0*/  @!P0 BRA `(.L_x_26) ;  /* 0x0000000000208947 */ /* 0x000fea0003800000 */
[----:B------:R-:W-:-:S10]  /*1400*/  DFMA.RM R4, R4, R8, R12 ;  /* 0x000000080404722b */ /* 0x000fd4000000400c */
[----:B------:R-:W-:-:S05]  /*1410*/  IADD3 R8, P0, PT, R4, 0x1, RZ ;  /* 0x0000000104087810 */ /* 0x000fca0007f1e0ff */
[----:B------:R-:W-:-:S06]  /*1420*/  IMAD.X R9, RZ, RZ, R5, P0 ;  /* 0x000000ffff097224 */ /* 0x000fcc00000e0605 */
[----:B------:R-:W-:-:S08]  /*1430*/  DFMA.RP R6, -R4, R8, R6 ;  /* 0x000000080406722b */ /* 0x000fd00000008106 */
[----:B------:R-:W-:-:S06]  /*1440*/  DSETP.GT.AND P0, PT, R6, RZ, PT ;  /* 0x000000ff0600722a */ /* 0x000fcc0003f04000 */
[----:B------:R-:W-:Y:S02]  /*1450*/  FSEL R4, R8, R4, P0 ;  /* 0x0000000408047208 */ /* 0x000fe40000000000 */
[----:B------:R-:W-:Y:S01]  /*1460*/  FSEL R5, R9, R5, P0 ;  /* 0x0000000509057208 */ /* 0x000fe20000000000 */
[----:B------:R-:W-:Y:S06]  /*1470*/  BRA `(.L_x_27) ;  /* 0x0000000000647947 */ /* 0x000fec0003800000 */
.L_x_26:
[----:B------:R-:W-:-:S14]  /*1480*/  DSETP.NE.AND P0, PT, R6, RZ, PT ;  /* 0x000000ff0600722a */ /* 0x000fdc0003f05000 */
[----:B------:R-:W-:Y:S05]  /*1490*/  @!P0 BRA `(.L_x_28) ;  /* 0x0000000000588947 */ /* 0x000fea0003800000 */
[----:B------:R-:W-:-:S13]  /*14a0*/  ISETP.GE.AND P0, PT, R7, RZ, PT ;  /* 0x000000ff0700720c */ /* 0x000fda0003f06270 */
[----:B------:R-:W-:Y:S02]  /*14b0*/  @!P0 IMAD.MOV.U32 R4, RZ, RZ, 0x0 ;  /* 0x00000000ff048424 */ /* 0x000fe400078e00ff */
[----:B------:R-:W-:Y:S01]  /*14c0*/  @!P0 IMAD.MOV.U32 R5, RZ, RZ, -0x80000 ;  /* 0xfff80000ff058424 */ /* 0x000fe200078e00ff */
[----:B------:R-:W-:Y:S06]  /*14d0*/  @!P0 BRA `(.L_x_27) ;  /* 0x00000000004c8947 */ /* 0x000fec0003800000 */
[----:B------:R-:W-:-:S13]  /*14e0*/  ISETP.GT.AND P0, PT, R7, 0x7fefffff, PT ;  /* 0x7fefffff0700780c */ /* 0x000fda0003f04270 */
[----:B------:R-:W-:Y:S05]  /*14f0*/  @P0 BRA `(.L_x_28) ;  /* 0x0000000000400947 */ /* 0x000fea0003800000 */
[----:B------:R-:W-:Y:S01]  /*1500*/  DMUL R4, R6, 8.11296384146066816958e+31 ;  /* 0x4690000006047828 */ /* 0x000fe20000000000 */
[----:B------:R-:W-:Y:S02]  /*1510*/  IMAD.MOV.U32 R10, RZ, RZ, 0x0 ;  /* 0x00000000ff0a7424 */ /* 0x000fe400078e00ff */
[----:B------:R-:W-:Y:S02]  /*1520*/  IMAD.MOV.U32 R6, RZ, RZ, RZ ;  /* 0x000000ffff067224 */ /* 0x000fe400078e00ff */
[----:B------:R-:W-:Y:S01]  /*1530*/  IMAD.MOV.U32 R11, RZ, RZ, 0x3fd80000 ;  /* 0x3fd80000ff0b7424 */ /* 0x000fe200078e00ff */
[----:B------:R-:W0:Y:S03]  /*1540*/  MUFU.RSQ64H R7, R5 ;  /* 0x0000000500077308 */ /* 0x000e260000001c00 */
[----:B0-----:R-:W-:-:S08]  /*1550*/  DMUL R8, R6, R6 ;  /* 0x0000000606087228 */ /* 0x001fd00000000000 */
[----:B------:R-:W-:-:S08]  /*1560*/  DFMA R8, R4, -R8, 1 ;  /* 0x3ff000000408742b */ /* 0x000fd00000000808 */
[----:B------:R-:W-:Y:S02]  /*1570*/  DFMA R10, R8, R10, 0.5 ;  /* 0x3fe00000080a742b */ /* 0x000fe4000000000a */
[----:B------:R-:W-:-:S08]  /*1580*/  DMUL R8, R6, R8 ;  /* 0x0000000806087228 */ /* 0x000fd00000000000 */
[----:B------:R-:W-:-:S08]  /*1590*/  DFMA R8, R10, R8, R6 ;  /* 0x000000080a08722b */ /* 0x000fd00000000006 */
[----:B------:R-:W-:Y:S02]  /*15a0*/  DMUL R6, R4, R8 ;  /* 0x0000000804067228 */ /* 0x000fe40000000000 */
[----:B------:R-:W-:-:S06]  /*15b0*/  VIADD R9, R9, 0xfff00000 ;  /* 0xfff0000009097836 */ /* 0x000fcc0000000000 */
[----:B------:R-:W-:-:S08]  /*15c0*/  DFMA R10, R6, -R6, R4 ;  /* 0x80000006060a722b */ /* 0x000fd00000000004 */
[----:B------:R-:W-:-:S10]  /*15d0*/  DFMA R4, R8, R10, R6 ;  /* 0x0000000a0804722b */ /* 0x000fd40000000006 */
[----:B------:R-:W-:Y:S01]  /*15e0*/  VIADD R5, R5, 0xfcb00000 ;  /* 0xfcb0000005057836 */ /* 0x000fe20000000000 */
[----:B------:R-:W-:Y:S06]  /*15f0*/  BRA `(.L_x_27) ;  /* 0x0000000000047947 */ /* 0x000fec0003800000 */
.L_x_28:
[----:B------:R-:W-:-:S11]  /*1600*/  DADD R4, R6, R6 ;  /* 0x0000000006047229 */ /* 0x000fd60000000006 */
.L_x_27:
[----:B------:R-:W-:Y:S05]  /*1610*/  BSYNC.RECONVERGENT B2 ;  /* 0x0000000000027941 */ /* 0x000fea0003800200 */
.L_x_25:
[----:B------:R-:W-:-:S04]  /*1620*/  IMAD.MOV.U32 R3, RZ, RZ, 0x0 ;  /* 0x00000000ff037424 */ /* 0x000fc800078e00ff */
[----:B------:R-:W-:Y:S05]  /*1630*/  RET.REL.NODEC R2 `(_Z17layer_norm_kernelPdS_S_S_ii) ;  /* 0xffffffe802707950 */ /* 0x000fea0003c3ffff */
.L_x_29:
[----:B------:R-:W-:-:S00]  /*1640*/  BRA `(.L_x_29) ;  /* 0xfffffffc00fc7947 */ /* 0x000fc0000383ffff */
[----:B------:R-:W-:-:S00]  /*1650*/  NOP ;  /* 0x0000000000007918 */ /* 0x000fc00000000000 */
        /* <DEDUP_REMOVED lines=10> */
.L_x_31:


//--------------------- .nv.shared._Z17layer_norm_kernelPdS_S_S_ii --------------------------
	.section	.nv.shared._Z17layer_norm_kernelPdS_S_S_ii,"aw",@nobits
	.sectionflags	@""
	.align	8
.nv.shared._Z17layer_norm_kernelPdS_S_S_ii:
	.zero		3088


//--------------------- .nv.shared.reserved.0     --------------------------
	.section	.nv.shared.reserved.0,"aw",@nobits
	.weak		__nv_reservedSMEM_offset_0_alias
	.size		__nv_reservedSMEM_offset_0_alias, 0, 64
	.other		__nv_reservedSMEM_offset_0_alias,@"STO_CUDA_RESERVED_SHARED STV_DEFAULT"
__nv_reservedSMEM_offset_0_alias:
	.zero		0
	.zero		64


//--------------------- .nv.constant0._Z17layer_norm_kernelPdS_S_S_ii --------------------------
	.section	.nv.constant0._Z17layer_norm_kernelPdS_S_S_ii,"a",@progbits
	.sectionflags	@""
	.align	4
.nv.constant0._Z17layer_norm_kernelPdS_S_S_ii:
	.zero		936


//--------------------- SYMBOLS --------------------------

	.type		.nv.reservedSmem.offset0,@object
	.size		.nv.reservedSmem.offset0,0x4
	.type		.nv.reservedSmem.cap,@object
	.size		.nv.reservedSmem.cap,0x4
